//
// Generated by NVIDIA NVVM Compiler
//
// Compiler Build ID: CL-36424714
// Cuda compilation tools, release 13.0, V13.0.88
// Based on NVVM 20.0.0
//

.version 9.0
.target sm_100
.address_size 64

	// .globl	_Z10vector_addPfS_S_m

.visible .entry _Z10vector_addPfS_S_m(
	.param .u64 .ptr .align 1 _Z10vector_addPfS_S_m_param_0,
	.param .u64 .ptr .align 1 _Z10vector_addPfS_S_m_param_1,
	.param .u64 .ptr .align 1 _Z10vector_addPfS_S_m_param_2,
	.param .u64 _Z10vector_addPfS_S_m_param_3
)
{
	.reg .pred 	%p<2>;
	.reg .b32 	%r<4>;
	.reg .b32 	%f<4>;
	.reg .b64 	%rd<15>;

	ld.param.u64 	%rd2, [_Z10vector_addPfS_S_m_param_0];
	ld.param.u64 	%rd3, [_Z10vector_addPfS_S_m_param_1];
	ld.param.u64 	%rd4, [_Z10vector_addPfS_S_m_param_2];
	ld.param.u64 	%rd5, [_Z10vector_addPfS_S_m_param_3];
	mov.u32 	%r1, %ctaid.x;
	mov.u32 	%r2, %ntid.x;
	mul.wide.u32 	%rd6, %r1, %r2;
	mov.u32 	%r3, %tid.x;
	cvt.u64.u32 	%rd7, %r3;
	add.s64 	%rd1, %rd6, %rd7;
	setp.ge.u64 	%p1, %rd1, %rd5;
	@%p1 bra 	$L__BB0_2;
	cvta.to.global.u64 	%rd8, %rd2;
	cvta.to.global.u64 	%rd9, %rd3;
	cvta.to.global.u64 	%rd10, %rd4;
	shl.b64 	%rd11, %rd1, 2;
	add.s64 	%rd12, %rd8, %rd11;
	ld.global.f32 	%f1, [%rd12];
	add.s64 	%rd13, %rd9, %rd11;
	ld.global.f32 	%f2, [%rd13];
	add.f32 	%f3, %f1, %f2;
	add.s64 	%rd14, %rd10, %rd11;
	st.global.f32 	[%rd14], %f3;
$L__BB0_2:
	ret;

}


// ===== COMPILED SASS (sm_100) =====

	.target	sm_100

	.elftype	@"ET_EXEC"


//--------------------- .note.nv.tkinfo           --------------------------
	.section	.note.nv.tkinfo,"",@"SHT_NOTE"
	.sectionflags	@"SHF_NOTE_NV_TKINFO"
	.tkinfo
        /*0018*/ 	.word	0x00000002
        /*0030*/ 	.string	""
        /*0030*/ 	.string	"ptxas"
        /*0030*/ 	.string	"Cuda compilation tools, release 13.0, V13.0.88"
        /*0030*/ 	.string	"Build cuda_13.0.r13.0/compiler.36424714_0"
        /*0030*/ 	.string	"-arch sm_100 -m 64 "



//--------------------- .note.nv.cuinfo           --------------------------
	.section	.note.nv.cuinfo,"",@"SHT_NOTE"
	.sectionflags	@"SHF_NOTE_NV_CUINFO"
        /*0018*/ 	.short	0x0002
        /*001a*/ 	.short	0x0064
        /*001c*/ 	.short	0x0082
	.zero		2


//--------------------- .nv.info                  --------------------------
	.section	.nv.info,"",@"SHT_CUDA_INFO"
	.align	4


	//----- nvinfo : EIATTR_REGCOUNT
	.align		4
        /*0000*/ 	.byte	0x04, 0x2f
        /*0002*/ 	.short	(.L_1 - .L_0)
	.align		4
.L_0:
        /*0004*/ 	.word	index@(_Z10vector_addPfS_S_m)
        /*0008*/ 	.word	0x0000000c


	//----- nvinfo : EIATTR_FRAME_SIZE
	.align		4
.L_1:
        /*000c*/ 	.byte	0x04, 0x11
        /*000e*/ 	.short	(.L_3 - .L_2)
	.align		4
.L_2:
        /*0010*/ 	.word	index@(_Z10vector_addPfS_S_m)
        /*0014*/ 	.word	0x00000000


	//----- nvinfo : EIATTR_MIN_STACK_SIZE
	.align		4
.L_3:
        /*0018*/ 	.byte	0x04, 0x12
        /*001a*/ 	.short	(.L_5 - .L_4)
	.align		4
.L_4:
        /*001c*/ 	.word	index@(_Z10vector_addPfS_S_m)
        /*0020*/ 	.word	0x00000000
.L_5:


//--------------------- .nv.compat                --------------------------
	.section	.nv.compat,"",@"SHT_CUDA_COMPAT_INFO"
	.align	4
        /*0000*/ 	.byte	0x02, 0x09, 0x00, 0x00, 0x02, 0x02, 0x01, 0x00, 0x02, 0x05, 0x05, 0x00, 0x03, 0x07, 0x01, 0x01
        /*0010*/ 	.byte	0x02, 0x03, 0x00, 0x00, 0x02, 0x06, 0x01, 0x00, 0x04, 0x0b, 0x08, 0x00, 0x09, 0x00, 0x00, 0x00
        /*0020*/ 	.byte	0x00, 0x00, 0x00, 0x00


//--------------------- .nv.info._Z10vector_addPfS_S_m --------------------------
	.section	.nv.info._Z10vector_addPfS_S_m,"",@"SHT_CUDA_INFO"
	.sectionflags	@""
	.align	4


	//----- nvinfo : EIATTR_CUDA_API_VERSION
	.align		4
        /*0000*/ 	.byte	0x04, 0x37
        /*0002*/ 	.short	(.L_7 - .L_6)
.L_6:
        /*0004*/ 	.word	0x00000082


	//----- nvinfo : EIATTR_KPARAM_INFO
	.align		4
.L_7:
        /*0008*/ 	.byte	0x04, 0x17
        /*000a*/ 	.short	(.L_9 - .L_8)
.L_8:
        /*000c*/ 	.word	0x00000000
        /*0010*/ 	.short	0x0003
        /*0012*/ 	.short	0x0018
        /*0014*/ 	.byte	0x00, 0xf0, 0x21, 0x00


	//----- nvinfo : EIATTR_KPARAM_INFO
	.align		4
.L_9:
        /*0018*/ 	.byte	0x04, 0x17
        /*001a*/ 	.short	(.L_11 - .L_10)
.L_10:
        /*001c*/ 	.word	0x00000000
        /*0020*/ 	.short	0x0002
        /*0022*/ 	.short	0x0010
        /*0024*/ 	.byte	0x00, 0xf5, 0x21, 0x00


	//----- nvinfo : EIATTR_KPARAM_INFO
	.align		4
.L_11:
        /*0028*/ 	.byte	0x04, 0x17
        /*002a*/ 	.short	(.L_13 - .L_12)
.L_12:
        /*002c*/ 	.word	0x00000000
        /*0030*/ 	.short	0x0001
        /*0032*/ 	.short	0x0008
        /*0034*/ 	.byte	0x00, 0xf5, 0x21, 0x00


	//----- nvinfo : EIATTR_KPARAM_INFO
	.align		4
.L_13:
        /*0038*/ 	.byte	0x04, 0x17
        /*003a*/ 	.short	(.L_15 - .L_14)
.L_14:
        /*003c*/ 	.word	0x00000000
        /*0040*/ 	.short	0x0000
        /*0042*/ 	.short	0x0000
        /*0044*/ 	.byte	0x00, 0xf5, 0x21, 0x00


	//----- nvinfo : EIATTR_SPARSE_MMA_MASK
	.align		4
.L_15:
        /*0048*/ 	.byte	0x03, 0x50
        /*004a*/ 	.short	0x0000


	//----- nvinfo : EIATTR_MAXREG_COUNT
	.align		4
        /*004c*/ 	.byte	0x03, 0x1b
        /*004e*/ 	.short	0x00ff


	//----- nvinfo : EIATTR_MERCURY_ISA_VERSION
	.align		4
        /*0050*/ 	.byte	0x03, 0x5f
        /*0052*/ 	.short	0x0101


	//----- nvinfo : EIATTR_VRC_CTA_INIT_COUNT
	.align		4
        /*0054*/ 	.byte	0x02, 0x4a
	.zero		1
	.zero		1


	//----- nvinfo : EIATTR_EXIT_INSTR_OFFSETS
	.align		4
        /*0058*/ 	.byte	0x04, 0x1c
        /*005a*/ 	.short	(.L_17 - .L_16)


	//   ....[0]....
.L_16:
        /*005c*/ 	.word	0x00000090


	//   ....[1]....
        /*0060*/ 	.word	0x00000190


	//----- nvinfo : EIATTR_CBANK_PARAM_SIZE
	.align		4
.L_17:
        /*0064*/ 	.byte	0x03, 0x19
        /*0066*/ 	.short	0x0020


	//----- nvinfo : EIATTR_PARAM_CBANK
	.align		4
        /*0068*/ 	.byte	0x04, 0x0a
        /*006a*/ 	.short	(.L_19 - .L_18)
	.align		4
.L_18:
        /*006c*/ 	.word	index@(.nv.constant0._Z10vector_addPfS_S_m)
        /*0070*/ 	.short	0x0380
        /*0072*/ 	.short	0x0020


	//----- nvinfo : EIATTR_SW_WAR
	.align		4
.L_19:
        /*0074*/ 	.byte	0x04, 0x36
        /*0076*/ 	.short	(.L_21 - .L_20)
.L_20:
        /*0078*/ 	.word	0x00000008
.L_21:


//--------------------- .nv.callgraph             --------------------------
	.section	.nv.callgraph,"",@"SHT_CUDA_CALLGRAPH"
	.align	4
	.sectionentsize	8
	.align		4
        /*0000*/ 	.word	0x00000000
	.align		4
        /*0004*/ 	.word	0xffffffff
	.align		4
        /*0008*/ 	.word	0x00000000
	.align		4
        /*000c*/ 	.word	0xfffffffe
	.align		4
        /*0010*/ 	.word	0x00000000
	.align		4
        /*0014*/ 	.word	0xfffffffd
	.align		4
        /*0018*/ 	.word	0x00000000
	.align		4
        /*001c*/ 	.word	0xfffffffc


//--------------------- .text._Z10vector_addPfS_S_m --------------------------
	.section	.text._Z10vector_addPfS_S_m,"ax",@progbits
	.align	128
        .global         _Z10vector_addPfS_S_m
        .type           _Z10vector_addPfS_S_m,@function
        .size           _Z10vector_addPfS_S_m,(.L_x_1 - _Z10vector_addPfS_S_m)
        .other          _Z10vector_addPfS_S_m,@"STO_CUDA_ENTRY STV_DEFAULT"
_Z10vector_addPfS_S_m:
.text._Z10vector_addPfS_S_m:
[----:B------:R-:W-:Y:S01]  /*0000*/  LDC R1, c[0x0][0x37c] ;  /* 0x0000df00ff017b82 */ /* 0x000fe20000000800 */
[----:B------:R-:W0:Y:S07]  /*0010*/  S2R R2, SR_TID.X ;  /* 0x0000000000027919 */ /* 0x000e2e0000002100 */
[----:B------:R-:W0:Y:S01]  /*0020*/  S2UR UR4, SR_CTAID.X ;  /* 0x00000000000479c3 */ /* 0x000e220000002500 */
[----:B------:R-:W1:Y:S01]  /*0030*/  LDCU.64 UR6, c[0x0][0x398] ;  /* 0x00007300ff0677ac */ /* 0x000e620008000a00 */
[----:B------:R-:W-:-:S06]  /*0040*/  IMAD.MOV.U32 R3, RZ, RZ, RZ ;  /* 0x000000ffff037224 */ /* 0x000fcc00078e00ff */
[----:B------:R-:W0:Y:S02]  /*0050*/  LDC R5, c[0x0][0x360] ;  /* 0x0000d800ff057b82 */ /* 0x000e240000000800 */
[----:B0-----:R-:W-:-:S03]  /*0060*/  IMAD.WIDE.U32 R2, R5, UR4, R2 ;  /* 0x0000000405027c25 */ /* 0x001fc6000f8e0002 */
[----:B-1----:R-:W-:-:S04]  /*0070*/  ISETP.GE.U32.AND P0, PT, R2, UR6, PT ;  /* 0x0000000602007c0c */ /* 0x002fc8000bf06070 */
[----:B------:R-:W-:-:S13]  /*0080*/  ISETP.GE.U32.AND.EX P0, PT, R3, UR7, PT, P0 ;  /* 0x0000000703007c0c */ /* 0x000fda000bf06100 */
[----:B------:R-:W-:Y:S05]  /*0090*/  @P0 EXIT ;  /* 0x000000000000094d */ /* 0x000fea0003800000 */
[----:B------:R-:W0:Y:S01]  /*00a0*/  LDCU.128 UR8, c[0x0][0x380] ;  /* 0x00007000ff0877ac */ /* 0x000e220008000c00 */
[C---:B------:R-:W-:Y:S01]  /*00b0*/  IMAD.SHL.U32 R6, R2.reuse, 0x4, RZ ;  /* 0x0000000402067824 */ /* 0x040fe200078e00ff */
[----:B------:R-:W-:Y:S01]  /*00c0*/  SHF.L.U64.HI R0, R2, 0x2, R3 ;  /* 0x0000000202007819 */ /* 0x000fe20000010203 */
[----:B------:R-:W1:Y:S01]  /*00d0*/  LDCU.64 UR4, c[0x0][0x358] ;  /* 0x00006b00ff0477ac */ /* 0x000e620008000a00 */
[----:B------:R-:W2:Y:S02]  /*00e0*/  LDCU.64 UR6, c[0x0][0x390] ;  /* 0x00007200ff0677ac */ /* 0x000ea40008000a00 */
[C---:B0-----:R-:W-:Y:S02]  /*00f0*/  IADD3 R4, P1, PT, R6.reuse, UR10, RZ ;  /* 0x0000000a06047c10 */ /* 0x041fe4000ff3e0ff */
[----:B------:R-:W-:Y:S02]  /*0100*/  IADD3 R2, P0, PT, R6, UR8, RZ ;  /* 0x0000000806027c10 */ /* 0x000fe4000ff1e0ff */
[----:B------:R-:W-:-:S02]  /*0110*/  IADD3.X R5, PT, PT, R0, UR11, RZ, P1, !PT ;  /* 0x0000000b00057c10 */ /* 0x000fc40008ffe4ff */
[----:B------:R-:W-:-:S04]  /*0120*/  IADD3.X R3, PT, PT, R0, UR9, RZ, P0, !PT ;  /* 0x0000000900037c10 */ /* 0x000fc800087fe4ff */
[----:B-1----:R-:W3:Y:S04]  /*0130*/  LDG.E R5, desc[UR4][R4.64] ;  /* 0x0000000404057981 */ /* 0x002ee8000c1e1900 */
[----:B------:R-:W3:Y:S01]  /*0140*/  LDG.E R2, desc[UR4][R2.64] ;  /* 0x0000000402027981 */ /* 0x000ee2000c1e1900 */
[----:B--2---:R-:W-:-:S04]  /*0150*/  IADD3 R6, P0, PT, R6, UR6, RZ ;  /* 0x0000000606067c10 */ /* 0x004fc8000ff1e0ff */
[----:B------:R-:W-:Y:S01]  /*0160*/  IADD3.X R7, PT, PT, R0, UR7, RZ, P0, !PT ;  /* 0x0000000700077c10 */ /* 0x000fe200087fe4ff */
[----:B---3--:R-:W-:-:S05]  /*0170*/  FADD R9, R2, R5 ;  /* 0x0000000502097221 */ /* 0x008fca0000000000 */
[----:B------:R-:W-:Y:S01]  /*0180*/  STG.E desc[UR4][R6.64], R9 ;  /* 0x0000000906007986 */ /* 0x000fe2000c101904 */
[----:B------:R-:W-:Y:S05]  /*0190*/  EXIT ;  /* 0x000000000000794d */ /* 0x000fea0003800000 */
.L_x_0:
[----:B------:R-:W-:-:S00]  /*01a0*/  BRA `(.L_x_0) ;  /* 0xfffffffc00fc7947 */ /* 0x000fc0000383ffff */
[----:B------:R-:W-:-:S00]  /*01b0*/  NOP ;  /* 0x0000000000007918 */ /* 0x000fc00000000000 */
        /* <DEDUP_REMOVED lines=12> */
.L_x_1:


//--------------------- .nv.shared.reserved.0     --------------------------
	.section	.nv.shared.reserved.0,"aw",@nobits
	.weak		__nv_reservedSMEM_offset_0_alias
	.size		__nv_reservedSMEM_offset_0_alias, 0, 64
	.other		__nv_reservedSMEM_offset_0_alias,@"STO_CUDA_RESERVED_SHARED STV_DEFAULT"
__nv_reservedSMEM_offset_0_alias:
	.zero		0
	.zero		64


//--------------------- .nv.constant0._Z10vector_addPfS_S_m --------------------------
	.section	.nv.constant0._Z10vector_addPfS_S_m,"a",@progbits
	.sectionflags	@""
	.align	4
.nv.constant0._Z10vector_addPfS_S_m:
	.zero		928


//--------------------- SYMBOLS --------------------------

	.type		.nv.reservedSmem.offset0,@object
	.size		.nv.reservedSmem.offset0,0x4
